//
// Generated by NVIDIA NVVM Compiler
//
// Compiler Build ID: CL-36424714
// Cuda compilation tools, release 13.0, V13.0.88
// Based on NVVM 20.0.0
//

.version 9.0
.target sm_100
.address_size 64

	// .globl	_Z12simpleKernelPfS_

.visible .entry _Z12simpleKernelPfS_(
	.param .u64 .ptr .align 1 _Z12simpleKernelPfS__param_0,
	.param .u64 .ptr .align 1 _Z12simpleKernelPfS__param_1
)
{
	.reg .b32 	%r<5>;
	.reg .b32 	%f<3>;
	.reg .b64 	%rd<8>;

	ld.param.u64 	%rd1, [_Z12simpleKernelPfS__param_0];
	ld.param.u64 	%rd2, [_Z12simpleKernelPfS__param_1];
	cvta.to.global.u64 	%rd3, %rd1;
	cvta.to.global.u64 	%rd4, %rd2;
	mov.u32 	%r1, %ctaid.x;
	mov.u32 	%r2, %ntid.x;
	mov.u32 	%r3, %tid.x;
	mad.lo.s32 	%r4, %r1, %r2, %r3;
	mul.wide.s32 	%rd5, %r4, 4;
	add.s64 	%rd6, %rd4, %rd5;
	ld.global.f32 	%f1, [%rd6];
	mul.f32 	%f2, %f1, %f1;
	add.s64 	%rd7, %rd3, %rd5;
	st.global.f32 	[%rd7], %f2;
	ret;

}


// ===== COMPILED SASS (sm_100) =====

	.target	sm_100

	.elftype	@"ET_EXEC"


//--------------------- .note.nv.tkinfo           --------------------------
	.section	.note.nv.tkinfo,"",@"SHT_NOTE"
	.sectionflags	@"SHF_NOTE_NV_TKINFO"
	.tkinfo
        /*0018*/ 	.word	0x00000002
        /*0030*/ 	.string	""
        /*0030*/ 	.string	"ptxas"
        /*0030*/ 	.string	"Cuda compilation tools, release 13.0, V13.0.88"
        /*0030*/ 	.string	"Build cuda_13.0.r13.0/compiler.36424714_0"
        /*0030*/ 	.string	"-arch sm_100 -m 64 "



//--------------------- .note.nv.cuinfo           --------------------------
	.section	.note.nv.cuinfo,"",@"SHT_NOTE"
	.sectionflags	@"SHF_NOTE_NV_CUINFO"
        /*0018*/ 	.short	0x0002
        /*001a*/ 	.short	0x0064
        /*001c*/ 	.short	0x0082
	.zero		2


//--------------------- .nv.info                  --------------------------
	.section	.nv.info,"",@"SHT_CUDA_INFO"
	.align	4


	//----- nvinfo : EIATTR_REGCOUNT
	.align		4
        /*0000*/ 	.byte	0x04, 0x2f
        /*0002*/ 	.short	(.L_1 - .L_0)
	.align		4
.L_0:
        /*0004*/ 	.word	index@(_Z12simpleKernelPfS_)
        /*0008*/ 	.word	0x0000000a


	//----- nvinfo : EIATTR_FRAME_SIZE
	.align		4
.L_1:
        /*000c*/ 	.byte	0x04, 0x11
        /*000e*/ 	.short	(.L_3 - .L_2)
	.align		4
.L_2:
        /*0010*/ 	.word	index@(_Z12simpleKernelPfS_)
        /*0014*/ 	.word	0x00000000


	//----- nvinfo : EIATTR_MIN_STACK_SIZE
	.align		4
.L_3:
        /*0018*/ 	.byte	0x04, 0x12
        /*001a*/ 	.short	(.L_5 - .L_4)
	.align		4
.L_4:
        /*001c*/ 	.word	index@(_Z12simpleKernelPfS_)
        /*0020*/ 	.word	0x00000000
.L_5:


//--------------------- .nv.compat                --------------------------
	.section	.nv.compat,"",@"SHT_CUDA_COMPAT_INFO"
	.align	4
        /*0000*/ 	.byte	0x02, 0x09, 0x00, 0x00, 0x02, 0x02, 0x01, 0x00, 0x02, 0x05, 0x05, 0x00, 0x03, 0x07, 0x01, 0x01
        /*0010*/ 	.byte	0x02, 0x03, 0x00, 0x00, 0x02, 0x06, 0x01, 0x00, 0x04, 0x0b, 0x08, 0x00, 0x09, 0x00, 0x00, 0x00
        /*0020*/ 	.byte	0x00, 0x00, 0x00, 0x00


//--------------------- .nv.info._Z12simpleKernelPfS_ --------------------------
	.section	.nv.info._Z12simpleKernelPfS_,"",@"SHT_CUDA_INFO"
	.sectionflags	@""
	.align	4


	//----- nvinfo : EIATTR_CUDA_API_VERSION
	.align		4
        /*0000*/ 	.byte	0x04, 0x37
        /*0002*/ 	.short	(.L_7 - .L_6)
.L_6:
        /*0004*/ 	.word	0x00000082


	//----- nvinfo : EIATTR_KPARAM_INFO
	.align		4
.L_7:
        /*0008*/ 	.byte	0x04, 0x17
        /*000a*/ 	.short	(.L_9 - .L_8)
.L_8:
        /*000c*/ 	.word	0x00000000
        /*0010*/ 	.short	0x0001
        /*0012*/ 	.short	0x0008
        /*0014*/ 	.byte	0x00, 0xf5, 0x21, 0x00


	//----- nvinfo : EIATTR_KPARAM_INFO
	.align		4
.L_9:
        /*0018*/ 	.byte	0x04, 0x17
        /*001a*/ 	.short	(.L_11 - .L_10)
.L_10:
        /*001c*/ 	.word	0x00000000
        /*0020*/ 	.short	0x0000
        /*0022*/ 	.short	0x0000
        /*0024*/ 	.byte	0x00, 0xf5, 0x21, 0x00


	//----- nvinfo : EIATTR_SPARSE_MMA_MASK
	.align		4
.L_11:
        /*0028*/ 	.byte	0x03, 0x50
        /*002a*/ 	.short	0x0000


	//----- nvinfo : EIATTR_MAXREG_COUNT
	.align		4
        /*002c*/ 	.byte	0x03, 0x1b
        /*002e*/ 	.short	0x00ff


	//----- nvinfo : EIATTR_MERCURY_ISA_VERSION
	.align		4
        /*0030*/ 	.byte	0x03, 0x5f
        /*0032*/ 	.short	0x0101


	//----- nvinfo : EIATTR_VRC_CTA_INIT_COUNT
	.align		4
        /*0034*/ 	.byte	0x02, 0x4a
	.zero		1
	.zero		1


	//----- nvinfo : EIATTR_EXIT_INSTR_OFFSETS
	.align		4
        /*0038*/ 	.byte	0x04, 0x1c
        /*003a*/ 	.short	(.L_13 - .L_12)


	//   ....[0]....
.L_12:
        /*003c*/ 	.word	0x000000d0


	//----- nvinfo : EIATTR_CBANK_PARAM_SIZE
	.align		4
.L_13:
        /*0040*/ 	.byte	0x03, 0x19
        /*0042*/ 	.short	0x0010


	//----- nvinfo : EIATTR_PARAM_CBANK
	.align		4
        /*0044*/ 	.byte	0x04, 0x0a
        /*0046*/ 	.short	(.L_15 - .L_14)
	.align		4
.L_14:
        /*0048*/ 	.word	index@(.nv.constant0._Z12simpleKernelPfS_)
        /*004c*/ 	.short	0x0380
        /*004e*/ 	.short	0x0010


	//----- nvinfo : EIATTR_SW_WAR
	.align		4
.L_15:
        /*0050*/ 	.byte	0x04, 0x36
        /*0052*/ 	.short	(.L_17 - .L_16)
.L_16:
        /*0054*/ 	.word	0x00000008
.L_17:


//--------------------- .nv.callgraph             --------------------------
	.section	.nv.callgraph,"",@"SHT_CUDA_CALLGRAPH"
	.align	4
	.sectionentsize	8
	.align		4
        /*0000*/ 	.word	0x00000000
	.align		4
        /*0004*/ 	.word	0xffffffff
	.align		4
        /*0008*/ 	.word	0x00000000
	.align		4
        /*000c*/ 	.word	0xfffffffe
	.align		4
        /*0010*/ 	.word	0x00000000
	.align		4
        /*0014*/ 	.word	0xfffffffd
	.align		4
        /*0018*/ 	.word	0x00000000
	.align		4
        /*001c*/ 	.word	0xfffffffc


//--------------------- .text._Z12simpleKernelPfS_ --------------------------
	.section	.text._Z12simpleKernelPfS_,"ax",@progbits
	.align	128
        .global         _Z12simpleKernelPfS_
        .type           _Z12simpleKernelPfS_,@function
        .size           _Z12simpleKernelPfS_,(.L_x_1 - _Z12simpleKernelPfS_)
        .other          _Z12simpleKernelPfS_,@"STO_CUDA_ENTRY STV_DEFAULT"
_Z12simpleKernelPfS_:
.text._Z12simpleKernelPfS_:
[----:B------:R-:W-:Y:S01]  /*0000*/  LDC R1, c[0x0][0x37c] ;  /* 0x0000df00ff017b82 */ /* 0x000fe20000000800 */
[----:B------:R-:W0:Y:S07]  /*0010*/  S2R R0, SR_TID.X ;  /* 0x0000000000007919 */ /* 0x000e2e0000002100 */
[----:B------:R-:W0:Y:S01]  /*0020*/  S2UR UR6, SR_CTAID.X ;  /* 0x00000000000679c3 */ /* 0x000e220000002500 */
[----:B------:R-:W1:Y:S07]  /*0030*/  LDCU.64 UR4, c[0x0][0x358] ;  /* 0x00006b00ff0477ac */ /* 0x000e6e0008000a00 */
[----:B------:R-:W0:Y:S08]  /*0040*/  LDC R7, c[0x0][0x360] ;  /* 0x0000d800ff077b82 */ /* 0x000e300000000800 */
[----:B------:R-:W2:Y:S08]  /*0050*/  LDC.64 R2, c[0x0][0x388] ;  /* 0x0000e200ff027b82 */ /* 0x000eb00000000a00 */
[----:B------:R-:W3:Y:S01]  /*0060*/  LDC.64 R4, c[0x0][0x380] ;  /* 0x0000e000ff047b82 */ /* 0x000ee20000000a00 */
[----:B0-----:R-:W-:-:S04]  /*0070*/  IMAD R7, R7, UR6, R0 ;  /* 0x0000000607077c24 */ /* 0x001fc8000f8e0200 */
[----:B--2---:R-:W-:-:S06]  /*0080*/  IMAD.WIDE R2, R7, 0x4, R2 ;  /* 0x0000000407027825 */ /* 0x004fcc00078e0202 */
[----:B-1----:R-:W2:Y:S01]  /*0090*/  LDG.E R2, desc[UR4][R2.64] ;  /* 0x0000000402027981 */ /* 0x002ea2000c1e1900 */
[----:B---3--:R-:W-:-:S04]  /*00a0*/  IMAD.WIDE R4, R7, 0x4, R4 ;  /* 0x0000000407047825 */ /* 0x008fc800078e0204 */
[----:B--2---:R-:W-:-:S05]  /*00b0*/  FMUL R7, R2, R2 ;  /* 0x0000000202077220 */ /* 0x004fca0000400000 */
[----:B------:R-:W-:Y:S01]  /*00c0*/  STG.E desc[UR4][R4.64], R7 ;  /* 0x0000000704007986 */ /* 0x000fe2000c101904 */
[----:B------:R-:W-:Y:S05]  /*00d0*/  EXIT ;  /* 0x000000000000794d */ /* 0x000fea0003800000 */
.L_x_0:
[----:B------:R-:W-:-:S00]  /*00e0*/  BRA `(.L_x_0) ;  /* 0xfffffffc00fc7947 */ /* 0x000fc0000383ffff */
[----:B------:R-:W-:-:S00]  /*00f0*/  NOP ;  /* 0x0000000000007918 */ /* 0x000fc00000000000 */
        /* <DEDUP_REMOVED lines=8> */
.L_x_1:


//--------------------- .nv.shared.reserved.0     --------------------------
	.section	.nv.shared.reserved.0,"aw",@nobits
	.weak		__nv_reservedSMEM_offset_0_alias
	.size		__nv_reservedSMEM_offset_0_alias, 0, 64
	.other		__nv_reservedSMEM_offset_0_alias,@"STO_CUDA_RESERVED_SHARED STV_DEFAULT"
__nv_reservedSMEM_offset_0_alias:
	.zero		0
	.zero		64


//--------------------- .nv.constant0._Z12simpleKernelPfS_ --------------------------
	.section	.nv.constant0._Z12simpleKernelPfS_,"a",@progbits
	.sectionflags	@""
	.align	4
.nv.constant0._Z12simpleKernelPfS_:
	.zero		912


//--------------------- SYMBOLS --------------------------

	.type		.nv.reservedSmem.offset0,@object
	.size		.nv.reservedSmem.offset0,0x4
